//
// Generated by NVIDIA NVVM Compiler
//
// Compiler Build ID: CL-36424714
// Cuda compilation tools, release 13.0, V13.0.88
// Based on NVVM 20.0.0
//

.version 9.0
.target sm_100
.address_size 64

	// .globl	_Z15dispatch_kernelPKfPKiS2_Pf

.visible .entry _Z15dispatch_kernelPKfPKiS2_Pf(
	.param .u64 .ptr .align 1 _Z15dispatch_kernelPKfPKiS2_Pf_param_0,
	.param .u64 .ptr .align 1 _Z15dispatch_kernelPKfPKiS2_Pf_param_1,
	.param .u64 .ptr .align 1 _Z15dispatch_kernelPKfPKiS2_Pf_param_2,
	.param .u64 .ptr .align 1 _Z15dispatch_kernelPKfPKiS2_Pf_param_3
)
{
	.reg .pred 	%p<19>;
	.reg .b32 	%r<85>;
	.reg .b32 	%f<9>;
	.reg .b64 	%rd<44>;

	ld.param.u64 	%rd9, [_Z15dispatch_kernelPKfPKiS2_Pf_param_0];
	ld.param.u64 	%rd7, [_Z15dispatch_kernelPKfPKiS2_Pf_param_1];
	ld.param.u64 	%rd8, [_Z15dispatch_kernelPKfPKiS2_Pf_param_2];
	ld.param.u64 	%rd10, [_Z15dispatch_kernelPKfPKiS2_Pf_param_3];
	cvta.to.global.u64 	%rd1, %rd10;
	cvta.to.global.u64 	%rd2, %rd9;
	mov.u32 	%r75, %ctaid.x;
	setp.gt.u32 	%p1, %r75, 4095;
	@%p1 bra 	$L__BB0_27;
	mov.u32 	%r2, %nctaid.x;
	mov.u32 	%r3, %tid.x;
	mov.u32 	%r4, %ntid.x;
	cvta.to.global.u64 	%rd3, %rd8;
	cvta.to.global.u64 	%rd4, %rd7;
$L__BB0_2:
	shl.b32 	%r27, %r75, 3;
	mul.lo.s32 	%r6, %r75, 3584;
	mul.wide.s32 	%rd11, %r27, 4;
	add.s64 	%rd5, %rd3, %rd11;
	ld.global.u32 	%r28, [%rd5];
	setp.gt.s32 	%p2, %r28, 140;
	add.s64 	%rd6, %rd4, %rd11;
	@%p2 bra 	$L__BB0_5;
	add.s32 	%r76, %r3, %r6;
	mov.u32 	%r77, %r3;
$L__BB0_4:
	mul.wide.s32 	%rd12, %r76, 4;
	add.s64 	%rd13, %rd2, %rd12;
	ld.global.f32 	%f1, [%rd13];
	ld.global.u32 	%r29, [%rd6];
	ld.global.u32 	%r30, [%rd5];
	add.s32 	%r31, %r30, %r29;
	mad.lo.s32 	%r32, %r31, 3584, %r77;
	mul.wide.s32 	%rd14, %r32, 4;
	add.s64 	%rd15, %rd1, %rd14;
	st.global.f32 	[%rd15], %f1;
	add.s32 	%r77, %r77, %r4;
	add.s32 	%r76, %r76, %r4;
	setp.lt.u32 	%p3, %r77, 3584;
	@%p3 bra 	$L__BB0_4;
$L__BB0_5:
	ld.global.u32 	%r33, [%rd5+4];
	setp.gt.s32 	%p4, %r33, 140;
	@%p4 bra 	$L__BB0_8;
	mov.u32 	%r78, %r3;
$L__BB0_7:
	add.s32 	%r34, %r78, %r6;
	mul.wide.s32 	%rd16, %r34, 4;
	add.s64 	%rd17, %rd2, %rd16;
	ld.global.f32 	%f2, [%rd17];
	ld.global.u32 	%r35, [%rd6+4];
	ld.global.u32 	%r36, [%rd5+4];
	add.s32 	%r37, %r36, %r35;
	mad.lo.s32 	%r38, %r37, 3584, %r78;
	mul.wide.s32 	%rd18, %r38, 4;
	add.s64 	%rd19, %rd1, %rd18;
	st.global.f32 	[%rd19], %f2;
	add.s32 	%r78, %r78, %r4;
	setp.lt.u32 	%p5, %r78, 3584;
	@%p5 bra 	$L__BB0_7;
$L__BB0_8:
	ld.global.u32 	%r39, [%rd5+8];
	setp.gt.s32 	%p6, %r39, 140;
	@%p6 bra 	$L__BB0_11;
	mov.u32 	%r79, %r3;
$L__BB0_10:
	add.s32 	%r40, %r79, %r6;
	mul.wide.s32 	%rd20, %r40, 4;
	add.s64 	%rd21, %rd2, %rd20;
	ld.global.f32 	%f3, [%rd21];
	ld.global.u32 	%r41, [%rd6+8];
	ld.global.u32 	%r42, [%rd5+8];
	add.s32 	%r43, %r42, %r41;
	mad.lo.s32 	%r44, %r43, 3584, %r79;
	mul.wide.s32 	%rd22, %r44, 4;
	add.s64 	%rd23, %rd1, %rd22;
	st.global.f32 	[%rd23], %f3;
	add.s32 	%r79, %r79, %r4;
	setp.lt.u32 	%p7, %r79, 3584;
	@%p7 bra 	$L__BB0_10;
$L__BB0_11:
	ld.global.u32 	%r45, [%rd5+12];
	setp.gt.s32 	%p8, %r45, 140;
	@%p8 bra 	$L__BB0_14;
	mov.u32 	%r80, %r3;
$L__BB0_13:
	add.s32 	%r46, %r80, %r6;
	mul.wide.s32 	%rd24, %r46, 4;
	add.s64 	%rd25, %rd2, %rd24;
	ld.global.f32 	%f4, [%rd25];
	ld.global.u32 	%r47, [%rd6+12];
	ld.global.u32 	%r48, [%rd5+12];
	add.s32 	%r49, %r48, %r47;
	mad.lo.s32 	%r50, %r49, 3584, %r80;
	mul.wide.s32 	%rd26, %r50, 4;
	add.s64 	%rd27, %rd1, %rd26;
	st.global.f32 	[%rd27], %f4;
	add.s32 	%r80, %r80, %r4;
	setp.lt.u32 	%p9, %r80, 3584;
	@%p9 bra 	$L__BB0_13;
$L__BB0_14:
	ld.global.u32 	%r51, [%rd5+16];
	setp.gt.s32 	%p10, %r51, 140;
	@%p10 bra 	$L__BB0_17;
	mov.u32 	%r81, %r3;
$L__BB0_16:
	add.s32 	%r52, %r81, %r6;
	mul.wide.s32 	%rd28, %r52, 4;
	add.s64 	%rd29, %rd2, %rd28;
	ld.global.f32 	%f5, [%rd29];
	ld.global.u32 	%r53, [%rd6+16];
	ld.global.u32 	%r54, [%rd5+16];
	add.s32 	%r55, %r54, %r53;
	mad.lo.s32 	%r56, %r55, 3584, %r81;
	mul.wide.s32 	%rd30, %r56, 4;
	add.s64 	%rd31, %rd1, %rd30;
	st.global.f32 	[%rd31], %f5;
	add.s32 	%r81, %r81, %r4;
	setp.lt.u32 	%p11, %r81, 3584;
	@%p11 bra 	$L__BB0_16;
$L__BB0_17:
	ld.global.u32 	%r57, [%rd5+20];
	setp.gt.s32 	%p12, %r57, 140;
	@%p12 bra 	$L__BB0_20;
	mov.u32 	%r82, %r3;
$L__BB0_19:
	add.s32 	%r58, %r82, %r6;
	mul.wide.s32 	%rd32, %r58, 4;
	add.s64 	%rd33, %rd2, %rd32;
	ld.global.f32 	%f6, [%rd33];
	ld.global.u32 	%r59, [%rd6+20];
	ld.global.u32 	%r60, [%rd5+20];
	add.s32 	%r61, %r60, %r59;
	mad.lo.s32 	%r62, %r61, 3584, %r82;
	mul.wide.s32 	%rd34, %r62, 4;
	add.s64 	%rd35, %rd1, %rd34;
	st.global.f32 	[%rd35], %f6;
	add.s32 	%r82, %r82, %r4;
	setp.lt.u32 	%p13, %r82, 3584;
	@%p13 bra 	$L__BB0_19;
$L__BB0_20:
	ld.global.u32 	%r63, [%rd5+24];
	setp.gt.s32 	%p14, %r63, 140;
	@%p14 bra 	$L__BB0_23;
	mov.u32 	%r83, %r3;
$L__BB0_22:
	add.s32 	%r64, %r83, %r6;
	mul.wide.s32 	%rd36, %r64, 4;
	add.s64 	%rd37, %rd2, %rd36;
	ld.global.f32 	%f7, [%rd37];
	ld.global.u32 	%r65, [%rd6+24];
	ld.global.u32 	%r66, [%rd5+24];
	add.s32 	%r67, %r66, %r65;
	mad.lo.s32 	%r68, %r67, 3584, %r83;
	mul.wide.s32 	%rd38, %r68, 4;
	add.s64 	%rd39, %rd1, %rd38;
	st.global.f32 	[%rd39], %f7;
	add.s32 	%r83, %r83, %r4;
	setp.lt.u32 	%p15, %r83, 3584;
	@%p15 bra 	$L__BB0_22;
$L__BB0_23:
	ld.global.u32 	%r69, [%rd5+28];
	setp.gt.s32 	%p16, %r69, 140;
	@%p16 bra 	$L__BB0_26;
	mov.u32 	%r84, %r3;
$L__BB0_25:
	add.s32 	%r70, %r84, %r6;
	mul.wide.s32 	%rd40, %r70, 4;
	add.s64 	%rd41, %rd2, %rd40;
	ld.global.f32 	%f8, [%rd41];
	ld.global.u32 	%r71, [%rd6+28];
	ld.global.u32 	%r72, [%rd5+28];
	add.s32 	%r73, %r72, %r71;
	mad.lo.s32 	%r74, %r73, 3584, %r84;
	mul.wide.s32 	%rd42, %r74, 4;
	add.s64 	%rd43, %rd1, %rd42;
	st.global.f32 	[%rd43], %f8;
	add.s32 	%r84, %r84, %r4;
	setp.lt.u32 	%p17, %r84, 3584;
	@%p17 bra 	$L__BB0_25;
$L__BB0_26:
	add.s32 	%r75, %r75, %r2;
	setp.lt.s32 	%p18, %r75, 4096;
	@%p18 bra 	$L__BB0_2;
$L__BB0_27:
	ret;

}


// ===== COMPILED SASS (sm_100) =====

	.target	sm_100

	.elftype	@"ET_EXEC"


//--------------------- .note.nv.tkinfo           --------------------------
	.section	.note.nv.tkinfo,"",@"SHT_NOTE"
	.sectionflags	@"SHF_NOTE_NV_TKINFO"
	.tkinfo
        /*0018*/ 	.word	0x00000002
        /*0030*/ 	.string	""
        /*0030*/ 	.string	"ptxas"
        /*0030*/ 	.string	"Cuda compilation tools, release 13.0, V13.0.88"
        /*0030*/ 	.string	"Build cuda_13.0.r13.0/compiler.36424714_0"
        /*0030*/ 	.string	"-arch sm_100 -m 64 "



//--------------------- .note.nv.cuinfo           --------------------------
	.section	.note.nv.cuinfo,"",@"SHT_NOTE"
	.sectionflags	@"SHF_NOTE_NV_CUINFO"
        /*0018*/ 	.short	0x0002
        /*001a*/ 	.short	0x0064
        /*001c*/ 	.short	0x0082
	.zero		2


//--------------------- .nv.info                  --------------------------
	.section	.nv.info,"",@"SHT_CUDA_INFO"
	.align	4


	//----- nvinfo : EIATTR_REGCOUNT
	.align		4
        /*0000*/ 	.byte	0x04, 0x2f
        /*0002*/ 	.short	(.L_1 - .L_0)
	.align		4
.L_0:
        /*0004*/ 	.word	index@(_Z15dispatch_kernelPKfPKiS2_Pf)
        /*0008*/ 	.word	0x00000016


	//----- nvinfo : EIATTR_FRAME_SIZE
	.align		4
.L_1:
        /*000c*/ 	.byte	0x04, 0x11
        /*000e*/ 	.short	(.L_3 - .L_2)
	.align		4
.L_2:
        /*0010*/ 	.word	index@(_Z15dispatch_kernelPKfPKiS2_Pf)
        /*0014*/ 	.word	0x00000000


	//----- nvinfo : EIATTR_MIN_STACK_SIZE
	.align		4
.L_3:
        /*0018*/ 	.byte	0x04, 0x12
        /*001a*/ 	.short	(.L_5 - .L_4)
	.align		4
.L_4:
        /*001c*/ 	.word	index@(_Z15dispatch_kernelPKfPKiS2_Pf)
        /*0020*/ 	.word	0x00000000
.L_5:


//--------------------- .nv.compat                --------------------------
	.section	.nv.compat,"",@"SHT_CUDA_COMPAT_INFO"
	.align	4
        /*0000*/ 	.byte	0x02, 0x09, 0x00, 0x00, 0x02, 0x02, 0x01, 0x00, 0x02, 0x05, 0x05, 0x00, 0x03, 0x07, 0x01, 0x01
        /*0010*/ 	.byte	0x02, 0x03, 0x00, 0x00, 0x02, 0x06, 0x01, 0x00, 0x04, 0x0b, 0x08, 0x00, 0x09, 0x00, 0x00, 0x00
        /*0020*/ 	.byte	0x00, 0x00, 0x00, 0x00


//--------------------- .nv.info._Z15dispatch_kernelPKfPKiS2_Pf --------------------------
	.section	.nv.info._Z15dispatch_kernelPKfPKiS2_Pf,"",@"SHT_CUDA_INFO"
	.sectionflags	@""
	.align	4


	//----- nvinfo : EIATTR_CUDA_API_VERSION
	.align		4
        /*0000*/ 	.byte	0x04, 0x37
        /*0002*/ 	.short	(.L_7 - .L_6)
.L_6:
        /*0004*/ 	.word	0x00000082


	//----- nvinfo : EIATTR_KPARAM_INFO
	.align		4
.L_7:
        /*0008*/ 	.byte	0x04, 0x17
        /*000a*/ 	.short	(.L_9 - .L_8)
.L_8:
        /*000c*/ 	.word	0x00000000
        /*0010*/ 	.short	0x0003
        /*0012*/ 	.short	0x0018
        /*0014*/ 	.byte	0x00, 0xf5, 0x21, 0x00


	//----- nvinfo : EIATTR_KPARAM_INFO
	.align		4
.L_9:
        /*0018*/ 	.byte	0x04, 0x17
        /*001a*/ 	.short	(.L_11 - .L_10)
.L_10:
        /*001c*/ 	.word	0x00000000
        /*0020*/ 	.short	0x0002
        /*0022*/ 	.short	0x0010
        /*0024*/ 	.byte	0x00, 0xf5, 0x21, 0x00


	//----- nvinfo : EIATTR_KPARAM_INFO
	.align		4
.L_11:
        /*0028*/ 	.byte	0x04, 0x17
        /*002a*/ 	.short	(.L_13 - .L_12)
.L_12:
        /*002c*/ 	.word	0x00000000
        /*0030*/ 	.short	0x0001
        /*0032*/ 	.short	0x0008
        /*0034*/ 	.byte	0x00, 0xf5, 0x21, 0x00


	//----- nvinfo : EIATTR_KPARAM_INFO
	.align		4
.L_13:
        /*0038*/ 	.byte	0x04, 0x17
        /*003a*/ 	.short	(.L_15 - .L_14)
.L_14:
        /*003c*/ 	.word	0x00000000
        /*0040*/ 	.short	0x0000
        /*0042*/ 	.short	0x0000
        /*0044*/ 	.byte	0x00, 0xf5, 0x21, 0x00


	//----- nvinfo : EIATTR_SPARSE_MMA_MASK
	.align		4
.L_15:
        /*0048*/ 	.byte	0x03, 0x50
        /*004a*/ 	.short	0x0000


	//----- nvinfo : EIATTR_MAXREG_COUNT
	.align		4
        /*004c*/ 	.byte	0x03, 0x1b
        /*004e*/ 	.short	0x00ff


	//----- nvinfo : EIATTR_MERCURY_ISA_VERSION
	.align		4
        /*0050*/ 	.byte	0x03, 0x5f
        /*0052*/ 	.short	0x0101


	//----- nvinfo : EIATTR_VRC_CTA_INIT_COUNT
	.align		4
        /*0054*/ 	.byte	0x02, 0x4a
	.zero		1
	.zero		1


	//----- nvinfo : EIATTR_EXIT_INSTR_OFFSETS
	.align		4
        /*0058*/ 	.byte	0x04, 0x1c
        /*005a*/ 	.short	(.L_17 - .L_16)


	//   ....[0]....
.L_16:
        /*005c*/ 	.word	0x00000030


	//   ....[1]....
        /*0060*/ 	.word	0x00000b20


	//----- nvinfo : EIATTR_CRS_STACK_SIZE
	.align		4
.L_17:
        /*0064*/ 	.byte	0x04, 0x1e
        /*0066*/ 	.short	(.L_19 - .L_18)
.L_18:
        /*0068*/ 	.word	0x00000000


	//----- nvinfo : EIATTR_CBANK_PARAM_SIZE
	.align		4
.L_19:
        /*006c*/ 	.byte	0x03, 0x19
        /*006e*/ 	.short	0x0020


	//----- nvinfo : EIATTR_PARAM_CBANK
	.align		4
        /*0070*/ 	.byte	0x04, 0x0a
        /*0072*/ 	.short	(.L_21 - .L_20)
	.align		4
.L_20:
        /*0074*/ 	.word	index@(.nv.constant0._Z15dispatch_kernelPKfPKiS2_Pf)
        /*0078*/ 	.short	0x0380
        /*007a*/ 	.short	0x0020


	//----- nvinfo : EIATTR_SW_WAR
	.align		4
.L_21:
        /*007c*/ 	.byte	0x04, 0x36
        /*007e*/ 	.short	(.L_23 - .L_22)
.L_22:
        /*0080*/ 	.word	0x00000008
.L_23:


//--------------------- .nv.callgraph             --------------------------
	.section	.nv.callgraph,"",@"SHT_CUDA_CALLGRAPH"
	.align	4
	.sectionentsize	8
	.align		4
        /*0000*/ 	.word	0x00000000
	.align		4
        /*0004*/ 	.word	0xffffffff
	.align		4
        /*0008*/ 	.word	0x00000000
	.align		4
        /*000c*/ 	.word	0xfffffffe
	.align		4
        /*0010*/ 	.word	0x00000000
	.align		4
        /*0014*/ 	.word	0xfffffffd
	.align		4
        /*0018*/ 	.word	0x00000000
	.align		4
        /*001c*/ 	.word	0xfffffffc


//--------------------- .text._Z15dispatch_kernelPKfPKiS2_Pf --------------------------
	.section	.text._Z15dispatch_kernelPKfPKiS2_Pf,"ax",@progbits
	.align	128
        .global         _Z15dispatch_kernelPKfPKiS2_Pf
        .type           _Z15dispatch_kernelPKfPKiS2_Pf,@function
        .size           _Z15dispatch_kernelPKfPKiS2_Pf,(.L_x_18 - _Z15dispatch_kernelPKfPKiS2_Pf)
        .other          _Z15dispatch_kernelPKfPKiS2_Pf,@"STO_CUDA_ENTRY STV_DEFAULT"
_Z15dispatch_kernelPKfPKiS2_Pf:
.text._Z15dispatch_kernelPKfPKiS2_Pf:
[----:B------:R-:W-:Y:S01]  /*0000*/  LDC R1, c[0x0][0x37c] ;  /* 0x0000df00ff017b82 */ /* 0x000fe20000000800 */
[----:B------:R-:W0:Y:S02]  /*0010*/  S2R R6, SR_CTAID.X ;  /* 0x0000000000067919 */ /* 0x000e240000002500 */
[----:B0-----:R-:W-:-:S13]  /*0020*/  ISETP.GT.U32.AND P0, PT, R6, 0xfff, PT ;  /* 0x00000fff0600780c */ /* 0x001fda0003f04070 */
[----:B------:R-:W-:Y:S05]  /*0030*/  @P0 EXIT ;  /* 0x000000000000094d */ /* 0x000fea0003800000 */
[----:B------:R-:W0:Y:S01]  /*0040*/  S2R R9, SR_TID.X ;  /* 0x0000000000097919 */ /* 0x000e220000002100 */
[----:B------:R-:W1:Y:S01]  /*0050*/  LDC R7, c[0x0][0x370] ;  /* 0x0000dc00ff077b82 */ /* 0x000e620000000800 */
[----:B------:R-:W2:Y:S01]  /*0060*/  LDCU.64 UR6, c[0x0][0x358] ;  /* 0x00006b00ff0677ac */ /* 0x000ea20008000a00 */
[----:B------:R-:W3:Y:S02]  /*0070*/  LDCU UR4, c[0x0][0x360] ;  /* 0x00006c00ff0477ac */ /* 0x000ee40008000800 */
.L_x_16:
[----:B----4-:R-:W4:Y:S01]  /*0080*/  LDC.64 R4, c[0x0][0x390] ;  /* 0x0000e400ff047b82 */ /* 0x010f220000000a00 */
[----:B------:R-:W-:-:S07]  /*0090*/  SHF.L.U32 R11, R6, 0x3, RZ ;  /* 0x00000003060b7819 */ /* 0x000fce00000006ff */
[----:B------:R-:W5:Y:S01]  /*00a0*/  LDC.64 R2, c[0x0][0x388] ;  /* 0x0000e200ff027b82 */ /* 0x000f620000000a00 */
[----:B----4-:R-:W-:-:S05]  /*00b0*/  IMAD.WIDE R4, R11, 0x4, R4 ;  /* 0x000000040b047825 */ /* 0x010fca00078e0204 */
[----:B--2---:R-:W2:Y:S01]  /*00c0*/  LDG.E R0, desc[UR6][R4.64] ;  /* 0x0000000604007981 */ /* 0x004ea2000c1e1900 */
[----:B-----5:R-:W-:Y:S01]  /*00d0*/  IMAD.WIDE R2, R11, 0x4, R2 ;  /* 0x000000040b027825 */ /* 0x020fe200078e0202 */
[----:B--2---:R-:W-:Y:S02]  /*00e0*/  ISETP.GT.AND P0, PT, R0, 0x8c, PT ;  /* 0x0000008c0000780c */ /* 0x004fe40003f04270 */
[----:B------:R-:W-:-:S11]  /*00f0*/  MOV R0, R6 ;  /* 0x0000000600007202 */ /* 0x000fd60000000f00 */
[----:B0-----:R-:W-:Y:S05]  /*0100*/  @P0 BRA `(.L_x_0) ;  /* 0x0000000000480947 */ /* 0x001fea0003800000 */
[----:B------:R-:W2:Y:S01]  /*0110*/  LDC.64 R10, c[0x0][0x380] ;  /* 0x0000e000ff0a7b82 */ /* 0x000ea20000000a00 */
[----:B------:R-:W-:Y:S01]  /*0120*/  BSSY.RECONVERGENT B0, `(.L_x_0) ;  /* 0x0000010000007945 */ /* 0x000fe20003800200 */
[----:B0-----:R-:W-:Y:S01]  /*0130*/  IMAD R19, R0, 0xe00, R9 ;  /* 0x00000e0000137824 */ /* 0x001fe200078e0209 */
[----:B------:R-:W-:-:S05]  /*0140*/  MOV R8, R9 ;  /* 0x0000000900087202 */ /* 0x000fca0000000f00 */
[----:B------:R-:W0:Y:S02]  /*0150*/  LDC.64 R12, c[0x0][0x398] ;  /* 0x0000e600ff0c7b82 */ /* 0x000e240000000a00 */
.L_x_1:
[----:B----4-:R-:W4:Y:S04]  /*0160*/  LDG.E R16, desc[UR6][R2.64] ;  /* 0x0000000602107981 */ /* 0x010f28000c1e1900 */
[----:B------:R-:W4:Y:S01]  /*0170*/  LDG.E R17, desc[UR6][R4.64] ;  /* 0x0000000604117981 */ /* 0x000f22000c1e1900 */
[----:B--2---:R-:W-:-:S06]  /*0180*/  IMAD.WIDE R14, R19, 0x4, R10 ;  /* 0x00000004130e7825 */ /* 0x004fcc00078e020a */
[----:B------:R-:W2:Y:S01]  /*0190*/  LDG.E R15, desc[UR6][R14.64] ;  /* 0x000000060e0f7981 */ /* 0x000ea2000c1e1900 */
[----:B---3--:R-:W-:Y:S01]  /*01a0*/  IADD3 R19, PT, PT, R19, UR4, RZ ;  /* 0x0000000413137c10 */ /* 0x008fe2000fffe0ff */
[----:B----4-:R-:W-:-:S04]  /*01b0*/  IMAD.IADD R17, R16, 0x1, R17 ;  /* 0x0000000110117824 */ /* 0x010fc800078e0211 */
[----:B------:R-:W-:Y:S01]  /*01c0*/  IMAD R17, R17, 0xe00, R8 ;  /* 0x00000e0011117824 */ /* 0x000fe200078e0208 */
[----:B------:R-:W-:-:S03]  /*01d0*/  IADD3 R8, PT, PT, R8, UR4, RZ ;  /* 0x0000000408087c10 */ /* 0x000fc6000fffe0ff */
[----:B0-----:R-:W-:Y:S01]  /*01e0*/  IMAD.WIDE R16, R17, 0x4, R12 ;  /* 0x0000000411107825 */ /* 0x001fe200078e020c */
[----:B------:R-:W-:-:S04]  /*01f0*/  ISETP.GE.U32.AND P0, PT, R8, 0xe00, PT ;  /* 0x00000e000800780c */ /* 0x000fc80003f06070 */
[----:B--2---:R4:W-:Y:S09]  /*0200*/  STG.E desc[UR6][R16.64], R15 ;  /* 0x0000000f10007986 */ /* 0x0049f2000c101906 */
[----:B------:R-:W-:Y:S05]  /*0210*/  @!P0 BRA `(.L_x_1) ;  /* 0xfffffffc00d08947 */ /* 0x000fea000383ffff */
[----:B------:R-:W-:Y:S05]  /*0220*/  BSYNC.RECONVERGENT B0 ;  /* 0x0000000000007941 */ /* 0x000fea0003800200 */
.L_x_0:
[----:B------:R-:W2:Y:S02]  /*0230*/  LDG.E R8, desc[UR6][R4.64+0x4] ;  /* 0x0000040604087981 */ /* 0x000ea4000c1e1900 */
[----:B--2---:R-:W-:-:S13]  /*0240*/  ISETP.GT.AND P0, PT, R8, 0x8c, PT ;  /* 0x0000008c0800780c */ /* 0x004fda0003f04270 */
[----:B------:R-:W-:Y:S05]  /*0250*/  @P0 BRA `(.L_x_2) ;  /* 0x0000000000440947 */ /* 0x000fea0003800000 */
[----:B------:R-:W2:Y:S01]  /*0260*/  LDC.64 R10, c[0x0][0x380] ;  /* 0x0000e000ff0a7b82 */ /* 0x000ea20000000a00 */
[----:B------:R-:W-:Y:S01]  /*0270*/  BSSY.RECONVERGENT B0, `(.L_x_2) ;  /* 0x000000f000007945 */ /* 0x000fe20003800200 */
[----:B0-----:R-:W-:-:S06]  /*0280*/  MOV R19, R9 ;  /* 0x0000000900137202 */ /* 0x001fcc0000000f00 */
[----:B------:R-:W0:Y:S02]  /*0290*/  LDC.64 R12, c[0x0][0x398] ;  /* 0x0000e600ff0c7b82 */ /* 0x000e240000000a00 */
.L_x_3:
[----:B------:R-:W5:Y:S01]  /*02a0*/  LDG.E R8, desc[UR6][R2.64+0x4] ;  /* 0x0000040602087981 */ /* 0x000f62000c1e1900 */
[----:B0---4-:R-:W-:-:S03]  /*02b0*/  IMAD R15, R0, 0xe00, R19 ;  /* 0x00000e00000f7824 */ /* 0x011fc600078e0213 */
[----:B------:R-:W5:Y:S01]  /*02c0*/  LDG.E R17, desc[UR6][R4.64+0x4] ;  /* 0x0000040604117981 */ /* 0x000f62000c1e1900 */
[----:B--2---:R-:W-:-:S06]  /*02d0*/  IMAD.WIDE R14, R15, 0x4, R10 ;  /* 0x000000040f0e7825 */ /* 0x004fcc00078e020a */
[----:B------:R-:W2:Y:S01]  /*02e0*/  LDG.E R15, desc[UR6][R14.64] ;  /* 0x000000060e0f7981 */ /* 0x000ea2000c1e1900 */
[----:B-----5:R-:W-:-:S04]  /*02f0*/  IMAD.IADD R8, R8, 0x1, R17 ;  /* 0x0000000108087824 */ /* 0x020fc800078e0211 */
[----:B------:R-:W-:Y:S01]  /*0300*/  IMAD R17, R8, 0xe00, R19 ;  /* 0x00000e0008117824 */ /* 0x000fe200078e0213 */
[----:B---3--:R-:W-:-:S03]  /*0310*/  IADD3 R19, PT, PT, R19, UR4, RZ ;  /* 0x0000000413137c10 */ /* 0x008fc6000fffe0ff */
[----:B0-----:R-:W-:Y:S01]  /*0320*/  IMAD.WIDE R16, R17, 0x4, R12 ;  /* 0x0000000411107825 */ /* 0x001fe200078e020c */
[----:B------:R-:W-:-:S04]  /*0330*/  ISETP.GE.U32.AND P0, PT, R19, 0xe00, PT ;  /* 0x00000e001300780c */ /* 0x000fc80003f06070 */
[----:B--2---:R0:W-:Y:S09]  /*0340*/  STG.E desc[UR6][R16.64], R15 ;  /* 0x0000000f10007986 */ /* 0x0041f2000c101906 */
[----:B------:R-:W-:Y:S05]  /*0350*/  @!P0 BRA `(.L_x_3) ;  /* 0xfffffffc00d08947 */ /* 0x000fea000383ffff */
[----:B------:R-:W-:Y:S05]  /*0360*/  BSYNC.RECONVERGENT B0 ;  /* 0x0000000000007941 */ /* 0x000fea0003800200 */
.L_x_2:
[----:B------:R-:W2:Y:S02]  /*0370*/  LDG.E R8, desc[UR6][R4.64+0x8] ;  /* 0x0000080604087981 */ /* 0x000ea4000c1e1900 */
[----:B--2---:R-:W-:-:S13]  /*0380*/  ISETP.GT.AND P0, PT, R8, 0x8c, PT ;  /* 0x0000008c0800780c */ /* 0x004fda0003f04270 */
[----:B------:R-:W-:Y:S05]  /*0390*/  @P0 BRA `(.L_x_4) ;  /* 0x0000000000440947 */ /* 0x000fea0003800000 */
[----:B------:R-:W2:Y:S01]  /*03a0*/  LDC.64 R10, c[0x0][0x380] ;  /* 0x0000e000ff0a7b82 */ /* 0x000ea20000000a00 */
[----:B------:R-:W-:Y:S01]  /*03b0*/  BSSY.RECONVERGENT B0, `(.L_x_4) ;  /* 0x000000f000007945 */ /* 0x000fe20003800200 */
[----:B0-----:R-:W-:-:S06]  /*03c0*/  MOV R19, R9 ;  /* 0x0000000900137202 */ /* 0x001fcc0000000f00 */
[----:B------:R-:W0:Y:S02]  /*03d0*/  LDC.64 R12, c[0x0][0x398] ;  /* 0x0000e600ff0c7b82 */ /* 0x000e240000000a00 */
.L_x_5:
[----:B------:R-:W5:Y:S04]  /*03e0*/  LDG.E R8, desc[UR6][R2.64+0x8] ;  /* 0x0000080602087981 */ /* 0x000f68000c1e1900 */
[----:B0---4-:R-:W5:Y:S01]  /*03f0*/  LDG.E R17, desc[UR6][R4.64+0x8] ;  /* 0x0000080604117981 */ /* 0x011f62000c1e1900 */
[----:B------:R-:W-:-:S04]  /*0400*/  IMAD R15, R0, 0xe00, R19 ;  /* 0x00000e00000f7824 */ /* 0x000fc800078e0213 */
[----:B--2---:R-:W-:-:S06]  /*0410*/  IMAD.WIDE R14, R15, 0x4, R10 ;  /* 0x000000040f0e7825 */ /* 0x004fcc00078e020a */
[----:B------:R-:W2:Y:S01]  /*0420*/  LDG.E R15, desc[UR6][R14.64] ;  /* 0x000000060e0f7981 */ /* 0x000ea2000c1e1900 */
[----:B-----5:R-:W-:-:S05]  /*0430*/  IADD3 R8, PT, PT, R8, R17, RZ ;  /* 0x0000001108087210 */ /* 0x020fca0007ffe0ff */
[----:B------:R-:W-:Y:S02]  /*0440*/  IMAD R17, R8, 0xe00, R19 ;  /* 0x00000e0008117824 */ /* 0x000fe400078e0213 */
[----:B---3--:R-:W-:Y:S02]  /*0450*/  VIADD R19, R19, UR4 ;  /* 0x0000000413137c36 */ /* 0x008fe40008000000 */
[----:B0-----:R-:W-:-:S03]  /*0460*/  IMAD.WIDE R16, R17, 0x4, R12 ;  /* 0x0000000411107825 */ /* 0x001fc600078e020c */
[----:B------:R-:W-:Y:S02]  /*0470*/  ISETP.GE.U32.AND P0, PT, R19, 0xe00, PT ;  /* 0x00000e001300780c */ /* 0x000fe40003f06070 */
[----:B--2---:R0:W-:Y:S11]  /*0480*/  STG.E desc[UR6][R16.64], R15 ;  /* 0x0000000f10007986 */ /* 0x0041f6000c101906 */
[----:B------:R-:W-:Y:S05]  /*0490*/  @!P0 BRA `(.L_x_5) ;  /* 0xfffffffc00d08947 */ /* 0x000fea000383ffff */
[----:B------:R-:W-:Y:S05]  /*04a0*/  BSYNC.RECONVERGENT B0 ;  /* 0x0000000000007941 */ /* 0x000fea0003800200 */
.L_x_4:
[----:B------:R-:W2:Y:S02]  /*04b0*/  LDG.E R8, desc[UR6][R4.64+0xc] ;  /* 0x00000c0604087981 */ /* 0x000ea4000c1e1900 */
[----:B--2---:R-:W-:-:S13]  /*04c0*/  ISETP.GT.AND P0, PT, R8, 0x8c, PT ;  /* 0x0000008c0800780c */ /* 0x004fda0003f04270 */
[----:B------:R-:W-:Y:S05]  /*04d0*/  @P0 BRA `(.L_x_6) ;  /* 0x0000000000440947 */ /* 0x000fea0003800000 */
[----:B------:R-:W2:Y:S01]  /*04e0*/  LDC.64 R10, c[0x0][0x380] ;  /* 0x0000e000ff0a7b82 */ /* 0x000ea20000000a00 */
[----:B------:R-:W-:Y:S01]  /*04f0*/  BSSY.RECONVERGENT B0, `(.L_x_6) ;  /* 0x000000f000007945 */ /* 0x000fe20003800200 */
[----:B0-----:R-:W-:-:S06]  /*0500*/  MOV R19, R9 ;  /* 0x0000000900137202 */ /* 0x001fcc0000000f00 */
[----:B------:R-:W0:Y:S02]  /*0510*/  LDC.64 R12, c[0x0][0x398] ;  /* 0x0000e600ff0c7b82 */ /* 0x000e240000000a00 */
.L_x_7:
[----:B------:R-:W5:Y:S04]  /*0520*/  LDG.E R8, desc[UR6][R2.64+0xc] ;  /* 0x00000c0602087981 */ /* 0x000f68000c1e1900 */
[----:B0---4-:R-:W5:Y:S01]  /*0530*/  LDG.E R17, desc[UR6][R4.64+0xc] ;  /* 0x00000c0604117981 */ /* 0x011f62000c1e1900 */
[----:B------:R-:W-:-:S04]  /*0540*/  IMAD R15, R0, 0xe00, R19 ;  /* 0x00000e00000f7824 */ /* 0x000fc800078e0213 */
[----:B--2---:R-:W-:-:S06]  /*0550*/  IMAD.WIDE R14, R15, 0x4, R10 ;  /* 0x000000040f0e7825 */ /* 0x004fcc00078e020a */
[----:B------:R-:W2:Y:S01]  /*0560*/  LDG.E R15, desc[UR6][R14.64] ;  /* 0x000000060e0f7981 */ /* 0x000ea2000c1e1900 */
[----:B-----5:R-:W-:-:S05]  /*0570*/  IADD3 R8, PT, PT, R8, R17, RZ ;  /* 0x0000001108087210 */ /* 0x020fca0007ffe0ff */
[----:B------:R-:W-:Y:S01]  /*0580*/  IMAD R17, R8, 0xe00, R19 ;  /* 0x00000e0008117824 */ /* 0x000fe200078e0213 */
[----:B---3--:R-:W-:-:S03]  /*0590*/  IADD3 R19, PT, PT, R19, UR4, RZ ;  /* 0x0000000413137c10 */ /* 0x008fc6000fffe0ff */
[----:B0-----:R-:W-:Y:S01]  /*05a0*/  IMAD.WIDE R16, R17, 0x4, R12 ;  /* 0x0000000411107825 */ /* 0x001fe200078e020c */
[----:B------:R-:W-:-:S04]  /*05b0*/  ISETP.GE.U32.AND P0, PT, R19, 0xe00, PT ;  /* 0x00000e001300780c */ /* 0x000fc80003f06070 */
[----:B--2---:R0:W-:Y:S09]  /*05c0*/  STG.E desc[UR6][R16.64], R15 ;  /* 0x0000000f10007986 */ /* 0x0041f2000c101906 */
[----:B------:R-:W-:Y:S05]  /*05d0*/  @!P0 BRA `(.L_x_7) ;  /* 0xfffffffc00d08947 */ /* 0x000fea000383ffff */
[----:B------:R-:W-:Y:S05]  /*05e0*/  BSYNC.RECONVERGENT B0 ;  /* 0x0000000000007941 */ /* 0x000fea0003800200 */
.L_x_6:
[----:B------:R-:W2:Y:S02]  /*05f0*/  LDG.E R8, desc[UR6][R4.64+0x10] ;  /* 0x0000100604087981 */ /* 0x000ea4000c1e1900 */
[----:B--2---:R-:W-:-:S13]  /*0600*/  ISETP.GT.AND P0, PT, R8, 0x8c, PT ;  /* 0x0000008c0800780c */ /* 0x004fda0003f04270 */
[----:B------:R-:W-:Y:S05]  /*0610*/  @P0 BRA `(.L_x_8) ;  /* 0x0000000000440947 */ /* 0x000fea0003800000 */
[----:B------:R-:W2:Y:S01]  /*0620*/  LDC.64 R10, c[0x0][0x380] ;  /* 0x0000e000ff0a7b82 */ /* 0x000ea20000000a00 */
[----:B------:R-:W-:Y:S01]  /*0630*/  BSSY.RECONVERGENT B0, `(.L_x_8) ;  /* 0x000000f000007945 */ /* 0x000fe20003800200 */
[----:B0-----:R-:W-:-:S06]  /*0640*/  IMAD.MOV.U32 R19, RZ, RZ, R9 ;  /* 0x000000ffff137224 */ /* 0x001fcc00078e0009 */
[----:B------:R-:W0:Y:S02]  /*0650*/  LDC.64 R12, c[0x0][0x398] ;  /* 0x0000e600ff0c7b82 */ /* 0x000e240000000a00 */
.L_x_9:
        /* <DEDUP_REMOVED lines=13> */
.L_x_8:
[----:B------:R-:W2:Y:S02]  /*0730*/  LDG.E R8, desc[UR6][R4.64+0x14] ;  /* 0x0000140604087981 */ /* 0x000ea4000c1e1900 */
[----:B--2---:R-:W-:-:S13]  /*0740*/  ISETP.GT.AND P0, PT, R8, 0x8c, PT ;  /* 0x0000008c0800780c */ /* 0x004fda0003f04270 */
[----:B------:R-:W-:Y:S05]  /*0750*/  @P0 BRA `(.L_x_10) ;  /* 0x0000000000440947 */ /* 0x000fea0003800000 */
[----:B------:R-:W2:Y:S01]  /*0760*/  LDC.64 R10, c[0x0][0x380] ;  /* 0x0000e000ff0a7b82 */ /* 0x000ea20000000a00 */
[----:B------:R-:W-:Y:S01]  /*0770*/  BSSY.RECONVERGENT B0, `(.L_x_10) ;  /* 0x000000f000007945 */ /* 0x000fe20003800200 */
[----:B0-----:R-:W-:-:S06]  /*0780*/  MOV R19, R9 ;  /* 0x0000000900137202 */ /* 0x001fcc0000000f00 */
[----:B------:R-:W0:Y:S02]  /*0790*/  LDC.64 R12, c[0x0][0x398] ;  /* 0x0000e600ff0c7b82 */ /* 0x000e240000000a00 */
.L_x_11:
        /* <DEDUP_REMOVED lines=13> */
.L_x_10:
[----:B------:R-:W2:Y:S02]  /*0870*/  LDG.E R8, desc[UR6][R4.64+0x18] ;  /* 0x0000180604087981 */ /* 0x000ea4000c1e1900 */
[----:B--2---:R-:W-:-:S13]  /*0880*/  ISETP.GT.AND P0, PT, R8, 0x8c, PT ;  /* 0x0000008c0800780c */ /* 0x004fda0003f04270 */
[----:B------:R-:W-:Y:S05]  /*0890*/  @P0 BRA `(.L_x_12) ;  /* 0x0000000000440947 */ /* 0x000fea0003800000 */
[----:B------:R-:W2:Y:S01]  /*08a0*/  LDC.64 R10, c[0x0][0x380] ;  /* 0x0000e000ff0a7b82 */ /* 0x000ea20000000a00 */
[----:B------:R-:W-:Y:S01]  /*08b0*/  BSSY.RECONVERGENT B0, `(.L_x_12) ;  /* 0x000000f000007945 */ /* 0x000fe20003800200 */
[----:B0-----:R-:W-:-:S06]  /*08c0*/  MOV R19, R9 ;  /* 0x0000000900137202 */ /* 0x001fcc0000000f00 */
[----:B------:R-:W0:Y:S02]  /*08d0*/  LDC.64 R12, c[0x0][0x398] ;  /* 0x0000e600ff0c7b82 */ /* 0x000e240000000a00 */
.L_x_13:
        /* <DEDUP_REMOVED lines=13> */
.L_x_12:
[----:B------:R-:W2:Y:S01]  /*09b0*/  LDG.E R8, desc[UR6][R4.64+0x1c] ;  /* 0x00001c0604087981 */ /* 0x000ea2000c1e1900 */
[----:B-1----:R-:W-:-:S04]  /*09c0*/  IADD3 R6, PT, PT, R7, R6, RZ ;  /* 0x0000000607067210 */ /* 0x002fc80007ffe0ff */
[----:B------:R-:W-:Y:S02]  /*09d0*/  ISETP.GE.AND P0, PT, R6, 0x1000, PT ;  /* 0x000010000600780c */ /* 0x000fe40003f06270 */
[----:B--2---:R-:W-:-:S13]  /*09e0*/  ISETP.GT.AND P1, PT, R8, 0x8c, PT ;  /* 0x0000008c0800780c */ /* 0x004fda0003f24270 */
[----:B------:R-:W-:Y:S05]  /*09f0*/  @P1 BRA `(.L_x_14) ;  /* 0x0000000000441947 */ /* 0x000fea0003800000 */
[----:B------:R-:W1:Y:S01]  /*0a00*/  LDC.64 R10, c[0x0][0x380] ;  /* 0x0000e000ff0a7b82 */ /* 0x000e620000000a00 */
[----:B------:R-:W-:Y:S01]  /*0a10*/  BSSY.RECONVERGENT B0, `(.L_x_14) ;  /* 0x000000f000007945 */ /* 0x000fe20003800200 */
[----:B0-----:R-:W-:-:S06]  /*0a20*/  MOV R19, R9 ;  /* 0x0000000900137202 */ /* 0x001fcc0000000f00 */
[----:B------:R-:W0:Y:S02]  /*0a30*/  LDC.64 R12, c[0x0][0x398] ;  /* 0x0000e600ff0c7b82 */ /* 0x000e240000000a00 */
.L_x_15:
[----:B--2---:R-:W2:Y:S04]  /*0a40*/  LDG.E R8, desc[UR6][R2.64+0x1c] ;  /* 0x00001c0602087981 */ /* 0x004ea8000c1e1900 */
[----:B----4-:R-:W2:Y:S01]  /*0a50*/  LDG.E R17, desc[UR6][R4.64+0x1c] ;  /* 0x00001c0604117981 */ /* 0x010ea2000c1e1900 */
[----:B------:R-:W-:-:S04]  /*0a60*/  IMAD R15, R0, 0xe00, R19 ;  /* 0x00000e00000f7824 */ /* 0x000fc800078e0213 */
[----:B-1----:R-:W-:-:S06]  /*0a70*/  IMAD.WIDE R14, R15, 0x4, R10 ;  /* 0x000000040f0e7825 */ /* 0x002fcc00078e020a */
[----:B------:R-:W4:Y:S01]  /*0a80*/  LDG.E R15, desc[UR6][R14.64] ;  /* 0x000000060e0f7981 */ /* 0x000f22000c1e1900 */
[----:B--2---:R-:W-:-:S05]  /*0a90*/  IADD3 R8, PT, PT, R8, R17, RZ ;  /* 0x0000001108087210 */ /* 0x004fca0007ffe0ff */
[----:B------:R-:W-:Y:S01]  /*0aa0*/  IMAD R17, R8, 0xe00, R19 ;  /* 0x00000e0008117824 */ /* 0x000fe200078e0213 */
[----:B---3--:R-:W-:-:S03]  /*0ab0*/  IADD3 R19, PT, PT, R19, UR4, RZ ;  /* 0x0000000413137c10 */ /* 0x008fc6000fffe0ff */
[----:B0-----:R-:W-:Y:S01]  /*0ac0*/  IMAD.WIDE R16, R17, 0x4, R12 ;  /* 0x0000000411107825 */ /* 0x001fe200078e020c */
[----:B------:R-:W-:-:S04]  /*0ad0*/  ISETP.GE.U32.AND P1, PT, R19, 0xe00, PT ;  /* 0x00000e001300780c */ /* 0x000fc80003f26070 */
[----:B----4-:R2:W-:Y:S09]  /*0ae0*/  STG.E desc[UR6][R16.64], R15 ;  /* 0x0000000f10007986 */ /* 0x0105f2000c101906 */
[----:B------:R-:W-:Y:S05]  /*0af0*/  @!P1 BRA `(.L_x_15) ;  /* 0xfffffffc00d09947 */ /* 0x000fea000383ffff */
[----:B------:R-:W-:Y:S05]  /*0b00*/  BSYNC.RECONVERGENT B0 ;  /* 0x0000000000007941 */ /* 0x000fea0003800200 */
.L_x_14:
[----:B------:R-:W-:Y:S05]  /*0b10*/  @!P0 BRA `(.L_x_16) ;  /* 0xfffffff400588947 */ /* 0x000fea000383ffff */
[----:B---3--:R-:W-:Y:S05]  /*0b20*/  EXIT ;  /* 0x000000000000794d */ /* 0x008fea0003800000 */
.L_x_17:
[----:B------:R-:W-:-:S00]  /*0b30*/  BRA `(.L_x_17) ;  /* 0xfffffffc00fc7947 */ /* 0x000fc0000383ffff */
[----:B------:R-:W-:-:S00]  /*0b40*/  NOP ;  /* 0x0000000000007918 */ /* 0x000fc00000000000 */
        /* <DEDUP_REMOVED lines=11> */
.L_x_18:


//--------------------- .nv.shared.reserved.0     --------------------------
	.section	.nv.shared.reserved.0,"aw",@nobits
	.weak		__nv_reservedSMEM_offset_0_alias
	.size		__nv_reservedSMEM_offset_0_alias, 0, 64
	.other		__nv_reservedSMEM_offset_0_alias,@"STO_CUDA_RESERVED_SHARED STV_DEFAULT"
__nv_reservedSMEM_offset_0_alias:
	.zero		0
	.zero		64


//--------------------- .nv.constant0._Z15dispatch_kernelPKfPKiS2_Pf --------------------------
	.section	.nv.constant0._Z15dispatch_kernelPKfPKiS2_Pf,"a",@progbits
	.sectionflags	@""
	.align	4
.nv.constant0._Z15dispatch_kernelPKfPKiS2_Pf:
	.zero		928


//--------------------- SYMBOLS --------------------------

	.type		.nv.reservedSmem.offset0,@object
	.size		.nv.reservedSmem.offset0,0x4
